//
// Generated by NVIDIA NVVM Compiler
//
// Compiler Build ID: CL-36424714
// Cuda compilation tools, release 13.0, V13.0.88
// Based on NVVM 20.0.0
//

.version 9.0
.target sm_100
.address_size 64

	// .globl	_Z16print_details_3dv
.extern .func  (.param .b32 func_retval0) vprintf
(
	.param .b64 vprintf_param_0,
	.param .b64 vprintf_param_1
)
;
.global .align 1 .b8 $str[51] = {98, 108, 111, 99, 107, 68, 105, 109, 46, 120, 32, 58, 32, 37, 100, 44, 32, 98, 108, 111, 99, 107, 68, 105, 109, 46, 121, 32, 58, 32, 37, 100, 44, 32, 98, 108, 111, 99, 107, 68, 105, 109, 46, 122, 32, 58, 32, 37, 100, 10};
.global .align 1 .b8 $str$1[45] = {103, 114, 105, 100, 68, 105, 109, 46, 120, 58, 32, 37, 100, 44, 32, 103, 114, 105, 100, 68, 105, 109, 46, 121, 58, 32, 37, 100, 44, 32, 103, 114, 105, 100, 68, 105, 109, 46, 122, 58, 32, 37, 100, 10};
.global .align 1 .b8 $str$2[55] = {116, 104, 114, 101, 97, 100, 73, 100, 120, 46, 120, 32, 58, 32, 37, 100, 44, 32, 116, 104, 114, 101, 97, 100, 73, 100, 120, 46, 121, 32, 58, 32, 37, 100, 44, 32, 116, 104, 114, 101, 97, 100, 105, 100, 120, 46, 122, 32, 58, 32, 37, 100, 32, 10};
.global .align 1 .b8 $str$3[48] = {98, 108, 111, 99, 107, 73, 100, 120, 46, 120, 58, 32, 37, 100, 44, 32, 98, 108, 111, 99, 107, 73, 100, 120, 46, 121, 58, 32, 37, 100, 44, 32, 98, 108, 111, 99, 107, 73, 100, 120, 46, 122, 58, 32, 37, 100, 10};

.visible .entry _Z16print_details_3dv()
{
	.local .align 8 .b8 	__local_depot0[16];
	.reg .b64 	%SP;
	.reg .b64 	%SPL;
	.reg .b32 	%r<21>;
	.reg .b64 	%rd<11>;

	mov.u64 	%SPL, __local_depot0;
	cvta.local.u64 	%SP, %SPL;
	add.u64 	%rd1, %SP, 0;
	add.u64 	%rd2, %SPL, 0;
	mov.u32 	%r1, %ntid.x;
	mov.u32 	%r2, %ntid.y;
	mov.u32 	%r3, %ntid.z;
	st.local.v2.u32 	[%rd2], {%r1, %r2};
	st.local.u32 	[%rd2+8], %r3;
	mov.u64 	%rd3, $str;
	cvta.global.u64 	%rd4, %rd3;
	{ // callseq 0, 0
	.param .b64 param0;
	st.param.b64 	[param0], %rd4;
	.param .b64 param1;
	st.param.b64 	[param1], %rd1;
	.param .b32 retval0;
	call.uni (retval0), 
	vprintf, 
	(
	param0, 
	param1
	);
	ld.param.b32 	%r4, [retval0];
	} // callseq 0
	mov.u32 	%r6, %nctaid.x;
	mov.u32 	%r7, %nctaid.y;
	mov.u32 	%r8, %nctaid.z;
	st.local.v2.u32 	[%rd2], {%r6, %r7};
	st.local.u32 	[%rd2+8], %r8;
	mov.u64 	%rd5, $str$1;
	cvta.global.u64 	%rd6, %rd5;
	{ // callseq 1, 0
	.param .b64 param0;
	st.param.b64 	[param0], %rd6;
	.param .b64 param1;
	st.param.b64 	[param1], %rd1;
	.param .b32 retval0;
	call.uni (retval0), 
	vprintf, 
	(
	param0, 
	param1
	);
	ld.param.b32 	%r9, [retval0];
	} // callseq 1
	mov.u32 	%r11, %tid.x;
	mov.u32 	%r12, %tid.y;
	mov.u32 	%r13, %tid.z;
	st.local.v2.u32 	[%rd2], {%r11, %r12};
	st.local.u32 	[%rd2+8], %r13;
	mov.u64 	%rd7, $str$2;
	cvta.global.u64 	%rd8, %rd7;
	{ // callseq 2, 0
	.param .b64 param0;
	st.param.b64 	[param0], %rd8;
	.param .b64 param1;
	st.param.b64 	[param1], %rd1;
	.param .b32 retval0;
	call.uni (retval0), 
	vprintf, 
	(
	param0, 
	param1
	);
	ld.param.b32 	%r14, [retval0];
	} // callseq 2
	mov.u32 	%r16, %ctaid.x;
	mov.u32 	%r17, %ctaid.y;
	mov.u32 	%r18, %ctaid.z;
	st.local.v2.u32 	[%rd2], {%r16, %r17};
	st.local.u32 	[%rd2+8], %r18;
	mov.u64 	%rd9, $str$3;
	cvta.global.u64 	%rd10, %rd9;
	{ // callseq 3, 0
	.param .b64 param0;
	st.param.b64 	[param0], %rd10;
	.param .b64 param1;
	st.param.b64 	[param1], %rd1;
	.param .b32 retval0;
	call.uni (retval0), 
	vprintf, 
	(
	param0, 
	param1
	);
	ld.param.b32 	%r19, [retval0];
	} // callseq 3
	ret;

}


// ===== COMPILED SASS (sm_100) =====

	.target	sm_100

	.elftype	@"ET_EXEC"


//--------------------- .note.nv.tkinfo           --------------------------
	.section	.note.nv.tkinfo,"",@"SHT_NOTE"
	.sectionflags	@"SHF_NOTE_NV_TKINFO"
	.tkinfo
        /*0018*/ 	.word	0x00000002
        /*0030*/ 	.string	""
        /*0030*/ 	.string	"ptxas"
        /*0030*/ 	.string	"Cuda compilation tools, release 13.0, V13.0.88"
        /*0030*/ 	.string	"Build cuda_13.0.r13.0/compiler.36424714_0"
        /*0030*/ 	.string	"-arch sm_100 -m 64 "



//--------------------- .note.nv.cuinfo           --------------------------
	.section	.note.nv.cuinfo,"",@"SHT_NOTE"
	.sectionflags	@"SHF_NOTE_NV_CUINFO"
        /*0018*/ 	.short	0x0002
        /*001a*/ 	.short	0x0064
        /*001c*/ 	.short	0x0082
	.zero		2


//--------------------- .nv.info                  --------------------------
	.section	.nv.info,"",@"SHT_CUDA_INFO"
	.align	4


	//----- nvinfo : EIATTR_REGCOUNT
	.align		4
        /*0000*/ 	.byte	0x04, 0x2f
        /*0002*/ 	.short	(.L_5 - .L_4)
	.align		4
.L_4:
        /*0004*/ 	.word	index@(_Z16print_details_3dv)
        /*0008*/ 	.word	0x00000018


	//----- nvinfo : EIATTR_FRAME_SIZE
	.align		4
.L_5:
        /*000c*/ 	.byte	0x04, 0x11
        /*000e*/ 	.short	(.L_7 - .L_6)
	.align		4
.L_6:
        /*0010*/ 	.word	index@(_Z16print_details_3dv)
        /*0014*/ 	.word	0x00000010


	//----- nvinfo : EIATTR_MIN_STACK_SIZE
	.align		4
.L_7:
        /*0018*/ 	.byte	0x04, 0x12
        /*001a*/ 	.short	(.L_9 - .L_8)
	.align		4
.L_8:
        /*001c*/ 	.word	index@(_Z16print_details_3dv)
        /*0020*/ 	.word	0x00000010
.L_9:


//--------------------- .nv.compat                --------------------------
	.section	.nv.compat,"",@"SHT_CUDA_COMPAT_INFO"
	.align	4
        /*0000*/ 	.byte	0x02, 0x09, 0x00, 0x00, 0x02, 0x02, 0x01, 0x00, 0x02, 0x05, 0x05, 0x00, 0x03, 0x07, 0x01, 0x01
        /*0010*/ 	.byte	0x02, 0x03, 0x00, 0x00, 0x02, 0x06, 0x01, 0x00, 0x04, 0x0b, 0x08, 0x00, 0x09, 0x00, 0x00, 0x00
        /*0020*/ 	.byte	0x00, 0x00, 0x00, 0x00


//--------------------- .nv.info._Z16print_details_3dv --------------------------
	.section	.nv.info._Z16print_details_3dv,"",@"SHT_CUDA_INFO"
	.sectionflags	@""
	.align	4


	//----- nvinfo : EIATTR_CUDA_API_VERSION
	.align		4
        /*0000*/ 	.byte	0x04, 0x37
        /*0002*/ 	.short	(.L_11 - .L_10)
.L_10:
        /*0004*/ 	.word	0x00000082


	//----- nvinfo : EIATTR_SPARSE_MMA_MASK
	.align		4
.L_11:
        /*0008*/ 	.byte	0x03, 0x50
        /*000a*/ 	.short	0x0000


	//----- nvinfo : EIATTR_MAXREG_COUNT
	.align		4
        /*000c*/ 	.byte	0x03, 0x1b
        /*000e*/ 	.short	0x00ff


	//----- nvinfo : EIATTR_EXTERNS
	.align		4
        /*0010*/ 	.byte	0x04, 0x0f
        /*0012*/ 	.short	(.L_13 - .L_12)


	//   ....[0]....
	.align		4
.L_12:
        /*0014*/ 	.word	index@(vprintf)


	//----- nvinfo : EIATTR_MERCURY_ISA_VERSION
	.align		4
.L_13:
        /*0018*/ 	.byte	0x03, 0x5f
        /*001a*/ 	.short	0x0101


	//----- nvinfo : EIATTR_VRC_CTA_INIT_COUNT
	.align		4
        /*001c*/ 	.byte	0x02, 0x4a
	.zero		1
	.zero		1


	//----- nvinfo : EIATTR_SYSCALL_OFFSETS
	.align		4
        /*0020*/ 	.byte	0x04, 0x46
        /*0022*/ 	.short	(.L_15 - .L_14)


	//   ....[0]....
.L_14:
        /*0024*/ 	.word	0x00000130


	//   ....[1]....
        /*0028*/ 	.word	0x00000200


	//   ....[2]....
        /*002c*/ 	.word	0x000002d0


	//   ....[3]....
        /*0030*/ 	.word	0x000003a0


	//----- nvinfo : EIATTR_EXIT_INSTR_OFFSETS
	.align		4
.L_15:
        /*0034*/ 	.byte	0x04, 0x1c
        /*0036*/ 	.short	(.L_17 - .L_16)


	//   ....[0]....
.L_16:
        /*0038*/ 	.word	0x000003b0


	//----- nvinfo : EIATTR_SW_WAR
	.align		4
.L_17:
        /*003c*/ 	.byte	0x04, 0x36
        /*003e*/ 	.short	(.L_19 - .L_18)
.L_18:
        /*0040*/ 	.word	0x00000008
.L_19:


//--------------------- .nv.callgraph             --------------------------
	.section	.nv.callgraph,"",@"SHT_CUDA_CALLGRAPH"
	.align	4
	.sectionentsize	8
	.align		4
        /*0000*/ 	.word	0x00000000
	.align		4
        /*0004*/ 	.word	0xffffffff
	.align		4
        /*0008*/ 	.word	index@(_Z16print_details_3dv)
	.align		4
        /*000c*/ 	.word	index@(vprintf)
	.align		4
        /*0010*/ 	.word	0x00000000
	.align		4
        /*0014*/ 	.word	0xfffffffe
	.align		4
        /*0018*/ 	.word	0x00000000
	.align		4
        /*001c*/ 	.word	0xfffffffd
	.align		4
        /*0020*/ 	.word	0x00000000
	.align		4
        /*0024*/ 	.word	0xfffffffc


//--------------------- .nv.constant4             --------------------------
	.section	.nv.constant4,"a",@progbits
	.align	8
	.align		8
.nv.constant4:
        /*0000*/ 	.dword	vprintf
	.align		8
        /*0008*/ 	.dword	$str
	.align		8
        /*0010*/ 	.dword	$str$1
	.align		8
        /*0018*/ 	.dword	$str$2
	.align		8
        /*0020*/ 	.dword	$str$3


//--------------------- .text._Z16print_details_3dv --------------------------
	.section	.text._Z16print_details_3dv,"ax",@progbits
	.align	128
        .global         _Z16print_details_3dv
        .type           _Z16print_details_3dv,@function
        .size           _Z16print_details_3dv,(.L_x_5 - _Z16print_details_3dv)
        .other          _Z16print_details_3dv,@"STO_CUDA_ENTRY STV_DEFAULT"
_Z16print_details_3dv:
.text._Z16print_details_3dv:
[----:B------:R-:W0:Y:S01]  /*0000*/  LDC R1, c[0x0][0x37c] ;  /* 0x0000df00ff017b82 */ /* 0x000e220000000800 */
[----:B------:R-:W1:Y:S07]  /*0010*/  LDCU UR5, c[0x0][0x2fc] ;  /* 0x00005f80ff0577ac */ /* 0x000e6e0008000800 */
[----:B------:R-:W2:Y:S01]  /*0020*/  LDC R10, c[0x0][0x360] ;  /* 0x0000d800ff0a7b82 */ /* 0x000ea20000000800 */
[----:B0-----:R-:W-:Y:S01]  /*0030*/  VIADD R1, R1, 0xfffffff0 ;  /* 0xfffffff001017836 */ /* 0x001fe20000000000 */
[----:B------:R-:W-:Y:S01]  /*0040*/  MOV R2, 0x0 ;  /* 0x0000000000027802 */ /* 0x000fe20000000f00 */
[----:B------:R-:W0:Y:S01]  /*0050*/  LDCU UR4, c[0x0][0x2f8] ;  /* 0x00005f00ff0477ac */ /* 0x000e220008000800 */
[----:B------:R-:W3:Y:S04]  /*0060*/  LDCU.64 UR6, c[0x4][0x8] ;  /* 0x01000100ff0677ac */ /* 0x000ee80008000a00 */
[----:B------:R-:W2:Y:S08]  /*0070*/  LDC R11, c[0x0][0x364] ;  /* 0x0000d900ff0b7b82 */ /* 0x000eb00000000800 */
[----:B------:R-:W4:Y:S01]  /*0080*/  LDC R0, c[0x0][0x368] ;  /* 0x0000da00ff007b82 */ /* 0x000f220000000800 */
[----:B0-----:R-:W-:-:S07]  /*0090*/  IADD3 R17, P0, PT, R1, UR4, RZ ;  /* 0x0000000401117c10 */ /* 0x001fce000ff1e0ff */
[----:B------:R0:W5:Y:S01]  /*00a0*/  LDC.64 R8, c[0x4][R2] ;  /* 0x0100000002087b82 */ /* 0x0001620000000a00 */
[----:B---3--:R-:W-:Y:S01]  /*00b0*/  MOV R4, UR6 ;  /* 0x0000000600047c02 */ /* 0x008fe20008000f00 */
[----:B-1----:R-:W-:Y:S02]  /*00c0*/  IMAD.X R16, RZ, RZ, UR5, P0 ;  /* 0x00000005ff107e24 */ /* 0x002fe400080e06ff */
[----:B------:R-:W-:Y:S02]  /*00d0*/  IMAD.U32 R5, RZ, RZ, UR7 ;  /* 0x00000007ff057e24 */ /* 0x000fe4000f8e00ff */
[----:B------:R-:W-:Y:S01]  /*00e0*/  IMAD.MOV.U32 R6, RZ, RZ, R17 ;  /* 0x000000ffff067224 */ /* 0x000fe200078e0011 */
[----:B------:R-:W-:Y:S01]  /*00f0*/  MOV R7, R16 ;  /* 0x0000001000077202 */ /* 0x000fe20000000f00 */
[----:B--2---:R0:W-:Y:S04]  /*0100*/  STL.64 [R1], R10 ;  /* 0x0000000a01007387 */ /* 0x0041e80000100a00 */
[----:B----4-:R0:W-:Y:S02]  /*0110*/  STL [R1+0x8], R0 ;  /* 0x0000080001007387 */ /* 0x0101e40000100800 */
[----:B------:R-:W-:-:S07]  /*0120*/  LEPC R20, `(.L_x_0) ;  /* 0x000000001014794e */ /* 0x000fce0000000000 */
[----:B0----5:R-:W-:Y:S05]  /*0130*/  CALL.ABS.NOINC R8 ;  /* 0x0000000008007343 */ /* 0x021fea0003c00000 */
.L_x_0:
[----:B------:R-:W0:Y:S01]  /*0140*/  LDC R8, c[0x0][0x370] ;  /* 0x0000dc00ff087b82 */ /* 0x000e220000000800 */
[----:B------:R-:W1:Y:S01]  /*0150*/  LDCU.64 UR4, c[0x4][0x10] ;  /* 0x01000200ff0477ac */ /* 0x000e620008000a00 */
[----:B------:R-:W-:Y:S01]  /*0160*/  MOV R6, R17 ;  /* 0x0000001100067202 */ /* 0x000fe20000000f00 */
[----:B------:R-:W-:-:S05]  /*0170*/  IMAD.MOV.U32 R7, RZ, RZ, R16 ;  /* 0x000000ffff077224 */ /* 0x000fca00078e0010 */
[----:B------:R-:W0:Y:S08]  /*0180*/  LDC R9, c[0x0][0x374] ;  /* 0x0000dd00ff097b82 */ /* 0x000e300000000800 */
[----:B------:R-:W2:Y:S01]  /*0190*/  LDC R0, c[0x0][0x378] ;  /* 0x0000de00ff007b82 */ /* 0x000ea20000000800 */
[----:B-1----:R-:W-:Y:S02]  /*01a0*/  IMAD.U32 R4, RZ, RZ, UR4 ;  /* 0x00000004ff047e24 */ /* 0x002fe4000f8e00ff */
[----:B------:R-:W-:-:S05]  /*01b0*/  IMAD.U32 R5, RZ, RZ, UR5 ;  /* 0x00000005ff057e24 */ /* 0x000fca000f8e00ff */
[----:B------:R1:W3:Y:S01]  /*01c0*/  LDC.64 R10, c[0x4][R2] ;  /* 0x01000000020a7b82 */ /* 0x0002e20000000a00 */
[----:B0-----:R1:W-:Y:S04]  /*01d0*/  STL.64 [R1], R8 ;  /* 0x0000000801007387 */ /* 0x0013e80000100a00 */
[----:B--2---:R1:W-:Y:S02]  /*01e0*/  STL [R1+0x8], R0 ;  /* 0x0000080001007387 */ /* 0x0043e40000100800 */
[----:B------:R-:W-:-:S07]  /*01f0*/  LEPC R20, `(.L_x_1) ;  /* 0x000000001014794e */ /* 0x000fce0000000000 */
[----:B-1-3--:R-:W-:Y:S05]  /*0200*/  CALL.ABS.NOINC R10 ;  /* 0x000000000a007343 */ /* 0x00afea0003c00000 */
.L_x_1:
[----:B------:R-:W0:Y:S01]  /*0210*/  S2R R8, SR_TID.X ;  /* 0x0000000000087919 */ /* 0x000e220000002100 */
[----:B------:R1:W2:Y:S01]  /*0220*/  LDC.64 R10, c[0x4][R2] ;  /* 0x01000000020a7b82 */ /* 0x0002a20000000a00 */
[----:B------:R-:W3:Y:S01]  /*0230*/  LDCU.64 UR4, c[0x4][0x18] ;  /* 0x01000300ff0477ac */ /* 0x000ee20008000a00 */
[----:B------:R-:W-:Y:S01]  /*0240*/  IMAD.MOV.U32 R6, RZ, RZ, R17 ;  /* 0x000000ffff067224 */ /* 0x000fe200078e0011 */
[----:B------:R-:W0:Y:S01]  /*0250*/  S2R R9, SR_TID.Y ;  /* 0x0000000000097919 */ /* 0x000e220000002200 */
[----:B------:R-:W-:Y:S01]  /*0260*/  MOV R7, R16 ;  /* 0x0000001000077202 */ /* 0x000fe20000000f00 */
[----:B------:R-:W4:Y:S01]  /*0270*/  S2R R0, SR_TID.Z ;  /* 0x0000000000007919 */ /* 0x000f220000002300 */
[----:B---3--:R-:W-:Y:S01]  /*0280*/  IMAD.U32 R4, RZ, RZ, UR4 ;  /* 0x00000004ff047e24 */ /* 0x008fe2000f8e00ff */
[----:B------:R-:W-:Y:S01]  /*0290*/  MOV R5, UR5 ;  /* 0x0000000500057c02 */ /* 0x000fe20008000f00 */
[----:B0-----:R1:W-:Y:S04]  /*02a0*/  STL.64 [R1], R8 ;  /* 0x0000000801007387 */ /* 0x0013e80000100a00 */
[----:B----4-:R1:W-:Y:S02]  /*02b0*/  STL [R1+0x8], R0 ;  /* 0x0000080001007387 */ /* 0x0103e40000100800 */
[----:B------:R-:W-:-:S07]  /*02c0*/  LEPC R20, `(.L_x_2) ;  /* 0x000000001014794e */ /* 0x000fce0000000000 */
[----:B-12---:R-:W-:Y:S05]  /*02d0*/  CALL.ABS.NOINC R10 ;  /* 0x000000000a007343 */ /* 0x006fea0003c00000 */
.L_x_2:
[----:B------:R-:W0:Y:S01]  /*02e0*/  S2R R8, SR_CTAID.X ;  /* 0x0000000000087919 */ /* 0x000e220000002500 */
[----:B------:R-:W1:Y:S01]  /*02f0*/  LDC.64 R2, c[0x4][R2] ;  /* 0x0100000002027b82 */ /* 0x000e620000000a00 */
[----:B------:R-:W2:Y:S01]  /*0300*/  LDCU.64 UR4, c[0x4][0x20] ;  /* 0x01000400ff0477ac */ /* 0x000ea20008000a00 */
[----:B------:R-:W-:Y:S01]  /*0310*/  IMAD.MOV.U32 R6, RZ, RZ, R17 ;  /* 0x000000ffff067224 */ /* 0x000fe200078e0011 */
[----:B------:R-:W0:Y:S01]  /*0320*/  S2R R9, SR_CTAID.Y ;  /* 0x0000000000097919 */ /* 0x000e220000002600 */
[----:B------:R-:W-:Y:S01]  /*0330*/  MOV R7, R16 ;  /* 0x0000001000077202 */ /* 0x000fe20000000f00 */
[----:B------:R-:W3:Y:S01]  /*0340*/  S2R R0, SR_CTAID.Z ;  /* 0x0000000000007919 */ /* 0x000ee20000002700 */
[----:B--2---:R-:W-:Y:S01]  /*0350*/  IMAD.U32 R4, RZ, RZ, UR4 ;  /* 0x00000004ff047e24 */ /* 0x004fe2000f8e00ff */
[----:B------:R-:W-:Y:S01]  /*0360*/  MOV R5, UR5 ;  /* 0x0000000500057c02 */ /* 0x000fe20008000f00 */
[----:B0-----:R0:W-:Y:S04]  /*0370*/  STL.64 [R1], R8 ;  /* 0x0000000801007387 */ /* 0x0011e80000100a00 */
[----:B---3--:R0:W-:Y:S02]  /*0380*/  STL [R1+0x8], R0 ;  /* 0x0000080001007387 */ /* 0x0081e40000100800 */
[----:B------:R-:W-:-:S07]  /*0390*/  LEPC R20, `(.L_x_3) ;  /* 0x000000001014794e */ /* 0x000fce0000000000 */
[----:B01----:R-:W-:Y:S05]  /*03a0*/  CALL.ABS.NOINC R2 ;  /* 0x0000000002007343 */ /* 0x003fea0003c00000 */
.L_x_3:
[----:B------:R-:W-:Y:S05]  /*03b0*/  EXIT ;  /* 0x000000000000794d */ /* 0x000fea0003800000 */
.L_x_4:
[----:B------:R-:W-:-:S00]  /*03c0*/  BRA `(.L_x_4) ;  /* 0xfffffffc00fc7947 */ /* 0x000fc0000383ffff */
[----:B------:R-:W-:-:S00]  /*03d0*/  NOP ;  /* 0x0000000000007918 */ /* 0x000fc00000000000 */
        /* <DEDUP_REMOVED lines=10> */
.L_x_5:


//--------------------- .nv.global.init           --------------------------
	.section	.nv.global.init,"aw",@progbits
.nv.global.init:
	.type		$str$1,@object
	.size		$str$1,($str$3 - $str$1)
$str$1:
        /*0000*/ 	.byte	0x67, 0x72, 0x69, 0x64, 0x44, 0x69, 0x6d, 0x2e, 0x78, 0x3a, 0x20, 0x25, 0x64, 0x2c, 0x20, 0x67
        /*0010*/ 	.byte	0x72, 0x69, 0x64, 0x44, 0x69, 0x6d, 0x2e, 0x79, 0x3a, 0x20, 0x25, 0x64, 0x2c, 0x20, 0x67, 0x72
        /*0020*/ 	.byte	0x69, 0x64, 0x44, 0x69, 0x6d, 0x2e, 0x7a, 0x3a, 0x20, 0x25, 0x64, 0x0a, 0x00
	.type		$str$3,@object
	.size		$str$3,($str - $str$3)
$str$3:
        /*002d*/ 	.byte	0x62, 0x6c, 0x6f, 0x63, 0x6b, 0x49, 0x64, 0x78, 0x2e, 0x78, 0x3a, 0x20, 0x25, 0x64, 0x2c, 0x20
        /*003d*/ 	.byte	0x62, 0x6c, 0x6f, 0x63, 0x6b, 0x49, 0x64, 0x78, 0x2e, 0x79, 0x3a, 0x20, 0x25, 0x64, 0x2c, 0x20
        /*004d*/ 	.byte	0x62, 0x6c, 0x6f, 0x63, 0x6b, 0x49, 0x64, 0x78, 0x2e, 0x7a, 0x3a, 0x20, 0x25, 0x64, 0x0a, 0x00
	.type		$str,@object
	.size		$str,($str$2 - $str)
$str:
        /*005d*/ 	.byte	0x62, 0x6c, 0x6f, 0x63, 0x6b, 0x44, 0x69, 0x6d, 0x2e, 0x78, 0x20, 0x3a, 0x20, 0x25, 0x64, 0x2c
        /*006d*/ 	.byte	0x20, 0x62, 0x6c, 0x6f, 0x63, 0x6b, 0x44, 0x69, 0x6d, 0x2e, 0x79, 0x20, 0x3a, 0x20, 0x25, 0x64
        /*007d*/ 	.byte	0x2c, 0x20, 0x62, 0x6c, 0x6f, 0x63, 0x6b, 0x44, 0x69, 0x6d, 0x2e, 0x7a, 0x20, 0x3a, 0x20, 0x25
        /*008d*/ 	.byte	0x64, 0x0a, 0x00
	.type		$str$2,@object
	.size		$str$2,(.L_2 - $str$2)
$str$2:
        /*0090*/ 	.byte	0x74, 0x68, 0x72, 0x65, 0x61, 0x64, 0x49, 0x64, 0x78, 0x2e, 0x78, 0x20, 0x3a, 0x20, 0x25, 0x64
        /*00a0*/ 	.byte	0x2c, 0x20, 0x74, 0x68, 0x72, 0x65, 0x61, 0x64, 0x49, 0x64, 0x78, 0x2e, 0x79, 0x20, 0x3a, 0x20
        /*00b0*/ 	.byte	0x25, 0x64, 0x2c, 0x20, 0x74, 0x68, 0x72, 0x65, 0x61, 0x64, 0x69, 0x64, 0x78, 0x2e, 0x7a, 0x20
        /*00c0*/ 	.byte	0x3a, 0x20, 0x25, 0x64, 0x20, 0x0a, 0x00
.L_2:


//--------------------- .nv.shared.reserved.0     --------------------------
	.section	.nv.shared.reserved.0,"aw",@nobits
	.weak		__nv_reservedSMEM_offset_0_alias
	.size		__nv_reservedSMEM_offset_0_alias, 0, 64
	.other		__nv_reservedSMEM_offset_0_alias,@"STO_CUDA_RESERVED_SHARED STV_DEFAULT"
__nv_reservedSMEM_offset_0_alias:
	.zero		0
	.zero		64


//--------------------- .nv.constant0._Z16print_details_3dv --------------------------
	.section	.nv.constant0._Z16print_details_3dv,"a",@progbits
	.sectionflags	@""
	.align	4
.nv.constant0._Z16print_details_3dv:
	.zero		896


//--------------------- SYMBOLS --------------------------

	.type		.nv.reservedSmem.offset0,@object
	.size		.nv.reservedSmem.offset0,0x4
	.type		vprintf,@function
